//
// Generated by NVIDIA NVVM Compiler
//
// Compiler Build ID: CL-36424714
// Cuda compilation tools, release 13.0, V13.0.88
// Based on NVVM 20.0.0
//

.version 9.0
.target sm_100
.address_size 64

	// .globl	_Z14multiplicacionPf
.const .align 4 .b8 dev_A[36];
.const .align 4 .b8 dev_B[36];

.visible .entry _Z14multiplicacionPf(
	.param .u64 .ptr .align 1 _Z14multiplicacionPf_param_0
)
{
	.reg .pred 	%p<2>;
	.reg .b32 	%r<6>;
	.reg .b32 	%f<11>;
	.reg .b64 	%rd<11>;

	ld.param.u64 	%rd1, [_Z14multiplicacionPf_param_0];
	mov.u32 	%r1, %tid.x;
	mov.u32 	%r3, %tid.y;
	max.u32 	%r4, %r1, %r3;
	setp.gt.u32 	%p1, %r4, 2;
	@%p1 bra 	$L__BB0_2;
	cvta.to.global.u64 	%rd2, %rd1;
	mad.lo.s32 	%r5, %r3, 3, %r1;
	mul.wide.u32 	%rd3, %r5, 4;
	add.s64 	%rd4, %rd2, %rd3;
	ld.global.f32 	%f1, [%rd4];
	mul.wide.u32 	%rd5, %r1, 4;
	mov.u64 	%rd6, dev_B;
	add.s64 	%rd7, %rd6, %rd5;
	mul.wide.u32 	%rd8, %r3, 12;
	mov.u64 	%rd9, dev_A;
	add.s64 	%rd10, %rd9, %rd8;
	ld.const.f32 	%f2, [%rd10];
	ld.const.f32 	%f3, [%rd7];
	fma.rn.f32 	%f4, %f2, %f3, %f1;
	ld.const.f32 	%f5, [%rd10+4];
	ld.const.f32 	%f6, [%rd7+12];
	fma.rn.f32 	%f7, %f5, %f6, %f4;
	ld.const.f32 	%f8, [%rd10+8];
	ld.const.f32 	%f9, [%rd7+24];
	fma.rn.f32 	%f10, %f8, %f9, %f7;
	st.global.f32 	[%rd4], %f10;
$L__BB0_2:
	ret;

}


// ===== COMPILED SASS (sm_100) =====

	.target	sm_100

	.elftype	@"ET_EXEC"


//--------------------- .note.nv.tkinfo           --------------------------
	.section	.note.nv.tkinfo,"",@"SHT_NOTE"
	.sectionflags	@"SHF_NOTE_NV_TKINFO"
	.tkinfo
        /*0018*/ 	.word	0x00000002
        /*0030*/ 	.string	""
        /*0030*/ 	.string	"ptxas"
        /*0030*/ 	.string	"Cuda compilation tools, release 13.0, V13.0.88"
        /*0030*/ 	.string	"Build cuda_13.0.r13.0/compiler.36424714_0"
        /*0030*/ 	.string	"-arch sm_100 -m 64 "



//--------------------- .note.nv.cuinfo           --------------------------
	.section	.note.nv.cuinfo,"",@"SHT_NOTE"
	.sectionflags	@"SHF_NOTE_NV_CUINFO"
        /*0018*/ 	.short	0x0002
        /*001a*/ 	.short	0x0064
        /*001c*/ 	.short	0x0082
	.zero		2


//--------------------- .nv.info                  --------------------------
	.section	.nv.info,"",@"SHT_CUDA_INFO"
	.align	4


	//----- nvinfo : EIATTR_REGCOUNT
	.align		4
        /*0000*/ 	.byte	0x04, 0x2f
        /*0002*/ 	.short	(.L_3 - .L_2)
	.align		4
.L_2:
        /*0004*/ 	.word	index@(_Z14multiplicacionPf)
        /*0008*/ 	.word	0x0000000e


	//----- nvinfo : EIATTR_FRAME_SIZE
	.align		4
.L_3:
        /*000c*/ 	.byte	0x04, 0x11
        /*000e*/ 	.short	(.L_5 - .L_4)
	.align		4
.L_4:
        /*0010*/ 	.word	index@(_Z14multiplicacionPf)
        /*0014*/ 	.word	0x00000000


	//----- nvinfo : EIATTR_MIN_STACK_SIZE
	.align		4
.L_5:
        /*0018*/ 	.byte	0x04, 0x12
        /*001a*/ 	.short	(.L_7 - .L_6)
	.align		4
.L_6:
        /*001c*/ 	.word	index@(_Z14multiplicacionPf)
        /*0020*/ 	.word	0x00000000
.L_7:


//--------------------- .nv.compat                --------------------------
	.section	.nv.compat,"",@"SHT_CUDA_COMPAT_INFO"
	.align	4
        /*0000*/ 	.byte	0x02, 0x09, 0x00, 0x00, 0x02, 0x02, 0x01, 0x00, 0x02, 0x05, 0x05, 0x00, 0x03, 0x07, 0x01, 0x01
        /*0010*/ 	.byte	0x02, 0x03, 0x00, 0x00, 0x02, 0x06, 0x01, 0x00, 0x04, 0x0b, 0x08, 0x00, 0x09, 0x00, 0x00, 0x00
        /*0020*/ 	.byte	0x00, 0x00, 0x00, 0x00


//--------------------- .nv.info._Z14multiplicacionPf --------------------------
	.section	.nv.info._Z14multiplicacionPf,"",@"SHT_CUDA_INFO"
	.sectionflags	@""
	.align	4


	//----- nvinfo : EIATTR_CUDA_API_VERSION
	.align		4
        /*0000*/ 	.byte	0x04, 0x37
        /*0002*/ 	.short	(.L_9 - .L_8)
.L_8:
        /*0004*/ 	.word	0x00000082


	//----- nvinfo : EIATTR_KPARAM_INFO
	.align		4
.L_9:
        /*0008*/ 	.byte	0x04, 0x17
        /*000a*/ 	.short	(.L_11 - .L_10)
.L_10:
        /*000c*/ 	.word	0x00000000
        /*0010*/ 	.short	0x0000
        /*0012*/ 	.short	0x0000
        /*0014*/ 	.byte	0x00, 0xf5, 0x21, 0x00


	//----- nvinfo : EIATTR_SPARSE_MMA_MASK
	.align		4
.L_11:
        /*0018*/ 	.byte	0x03, 0x50
        /*001a*/ 	.short	0x0000


	//----- nvinfo : EIATTR_MAXREG_COUNT
	.align		4
        /*001c*/ 	.byte	0x03, 0x1b
        /*001e*/ 	.short	0x00ff


	//----- nvinfo : EIATTR_MERCURY_ISA_VERSION
	.align		4
        /*0020*/ 	.byte	0x03, 0x5f
        /*0022*/ 	.short	0x0101


	//----- nvinfo : EIATTR_VRC_CTA_INIT_COUNT
	.align		4
        /*0024*/ 	.byte	0x02, 0x4a
	.zero		1
	.zero		1


	//----- nvinfo : EIATTR_EXIT_INSTR_OFFSETS
	.align		4
        /*0028*/ 	.byte	0x04, 0x1c
        /*002a*/ 	.short	(.L_13 - .L_12)


	//   ....[0]....
.L_12:
        /*002c*/ 	.word	0x00000050


	//   ....[1]....
        /*0030*/ 	.word	0x00000180


	//----- nvinfo : EIATTR_CBANK_PARAM_SIZE
	.align		4
.L_13:
        /*0034*/ 	.byte	0x03, 0x19
        /*0036*/ 	.short	0x0008


	//----- nvinfo : EIATTR_PARAM_CBANK
	.align		4
        /*0038*/ 	.byte	0x04, 0x0a
        /*003a*/ 	.short	(.L_15 - .L_14)
	.align		4
.L_14:
        /*003c*/ 	.word	index@(.nv.constant0._Z14multiplicacionPf)
        /*0040*/ 	.short	0x0380
        /*0042*/ 	.short	0x0008


	//----- nvinfo : EIATTR_SW_WAR
	.align		4
.L_15:
        /*0044*/ 	.byte	0x04, 0x36
        /*0046*/ 	.short	(.L_17 - .L_16)
.L_16:
        /*0048*/ 	.word	0x00000008
.L_17:


//--------------------- .nv.callgraph             --------------------------
	.section	.nv.callgraph,"",@"SHT_CUDA_CALLGRAPH"
	.align	4
	.sectionentsize	8
	.align		4
        /*0000*/ 	.word	0x00000000
	.align		4
        /*0004*/ 	.word	0xffffffff
	.align		4
        /*0008*/ 	.word	0x00000000
	.align		4
        /*000c*/ 	.word	0xfffffffe
	.align		4
        /*0010*/ 	.word	0x00000000
	.align		4
        /*0014*/ 	.word	0xfffffffd
	.align		4
        /*0018*/ 	.word	0x00000000
	.align		4
        /*001c*/ 	.word	0xfffffffc


//--------------------- .nv.constant3             --------------------------
	.section	.nv.constant3,"a",@progbits
	.align	4
.nv.constant3:
	.type		dev_A,@object
	.size		dev_A,(dev_B - dev_A)
dev_A:
	.zero		36
	.type		dev_B,@object
	.size		dev_B,(.L_1 - dev_B)
dev_B:
	.zero		36
.L_1:


//--------------------- .text._Z14multiplicacionPf --------------------------
	.section	.text._Z14multiplicacionPf,"ax",@progbits
	.align	128
        .global         _Z14multiplicacionPf
        .type           _Z14multiplicacionPf,@function
        .size           _Z14multiplicacionPf,(.L_x_1 - _Z14multiplicacionPf)
        .other          _Z14multiplicacionPf,@"STO_CUDA_ENTRY STV_DEFAULT"
_Z14multiplicacionPf:
.text._Z14multiplicacionPf:
[----:B------:R-:W-:Y:S01]  /*0000*/  LDC R1, c[0x0][0x37c] ;  /* 0x0000df00ff017b82 */ /* 0x000fe20000000800 */
[----:B------:R-:W0:Y:S01]  /*0010*/  S2R R4, SR_TID.X ;  /* 0x0000000000047919 */ /* 0x000e220000002100 */
[----:B------:R-:W0:Y:S02]  /*0020*/  S2R R7, SR_TID.Y ;  /* 0x0000000000077919 */ /* 0x000e240000002200 */
[----:B0-----:R-:W-:-:S04]  /*0030*/  VIMNMX.U32 R0, PT, PT, R4, R7, !PT ;  /* 0x0000000704007248 */ /* 0x001fc80007fe0000 */
[----:B------:R-:W-:-:S13]  /*0040*/  ISETP.GT.U32.AND P0, PT, R0, 0x2, PT ;  /* 0x000000020000780c */ /* 0x000fda0003f04070 */
[----:B------:R-:W-:Y:S05]  /*0050*/  @P0 EXIT ;  /* 0x000000000000094d */ /* 0x000fea0003800000 */
[----:B------:R-:W0:Y:S01]  /*0060*/  LDC.64 R2, c[0x0][0x380] ;  /* 0x0000e000ff027b82 */ /* 0x000e220000000a00 */
[----:B------:R-:W1:Y:S01]  /*0070*/  LDCU.64 UR4, c[0x0][0x358] ;  /* 0x00006b00ff0477ac */ /* 0x000e620008000a00 */
[----:B------:R-:W-:-:S04]  /*0080*/  IMAD R5, R7, 0x3, R4 ;  /* 0x0000000307057824 */ /* 0x000fc800078e0204 */
[----:B0-----:R-:W-:-:S05]  /*0090*/  IMAD.WIDE.U32 R2, R5, 0x4, R2 ;  /* 0x0000000405027825 */ /* 0x001fca00078e0002 */
[----:B-1----:R-:W2:Y:S01]  /*00a0*/  LDG.E R0, desc[UR4][R2.64] ;  /* 0x0000000402007981 */ /* 0x002ea2000c1e1900 */
[----:B------:R-:W-:Y:S01]  /*00b0*/  UMOV UR6, 0x24 ;  /* 0x0000002400067882 */ /* 0x000fe20000000000 */
[----:B------:R-:W-:Y:S01]  /*00c0*/  IMAD R5, R7, 0xc, RZ ;  /* 0x0000000c07057824 */ /* 0x000fe200078e02ff */
[----:B------:R-:W-:-:S03]  /*00d0*/  LEA R4, R4, UR6, 0x2 ;  /* 0x0000000604047c11 */ /* 0x000fc6000f8e10ff */
[----:B------:R-:W2:Y:S08]  /*00e0*/  LDC R7, c[0x3][R5] ;  /* 0x00c0000005077b82 */ /* 0x000eb00000000800 */
[----:B------:R-:W2:Y:S08]  /*00f0*/  LDC R6, c[0x3][R4] ;  /* 0x00c0000004067b82 */ /* 0x000eb00000000800 */
[----:B------:R-:W0:Y:S08]  /*0100*/  LDC R9, c[0x3][R5+0x4] ;  /* 0x00c0010005097b82 */ /* 0x000e300000000800 */
[----:B------:R-:W0:Y:S08]  /*0110*/  LDC R8, c[0x3][R4+0xc] ;  /* 0x00c0030004087b82 */ /* 0x000e300000000800 */
[----:B------:R-:W1:Y:S08]  /*0120*/  LDC R11, c[0x3][R5+0x8] ;  /* 0x00c00200050b7b82 */ /* 0x000e700000000800 */
[----:B------:R-:W1:Y:S01]  /*0130*/  LDC R10, c[0x3][R4+0x18] ;  /* 0x00c00600040a7b82 */ /* 0x000e620000000800 */
[----:B--2---:R-:W-:-:S04]  /*0140*/  FFMA R0, R7, R6, R0 ;  /* 0x0000000607007223 */ /* 0x004fc80000000000 */
[----:B0-----:R-:W-:-:S04]  /*0150*/  FFMA R0, R9, R8, R0 ;  /* 0x0000000809007223 */ /* 0x001fc80000000000 */
[----:B-1----:R-:W-:-:S05]  /*0160*/  FFMA R11, R11, R10, R0 ;  /* 0x0000000a0b0b7223 */ /* 0x002fca0000000000 */
[----:B------:R-:W-:Y:S01]  /*0170*/  STG.E desc[UR4][R2.64], R11 ;  /* 0x0000000b02007986 */ /* 0x000fe2000c101904 */
[----:B------:R-:W-:Y:S05]  /*0180*/  EXIT ;  /* 0x000000000000794d */ /* 0x000fea0003800000 */
.L_x_0:
[----:B------:R-:W-:-:S00]  /*0190*/  BRA `(.L_x_0) ;  /* 0xfffffffc00fc7947 */ /* 0x000fc0000383ffff */
[----:B------:R-:W-:-:S00]  /*01a0*/  NOP ;  /* 0x0000000000007918 */ /* 0x000fc00000000000 */
        /* <DEDUP_REMOVED lines=13> */
.L_x_1:


//--------------------- .nv.shared.reserved.0     --------------------------
	.section	.nv.shared.reserved.0,"aw",@nobits
	.weak		__nv_reservedSMEM_offset_0_alias
	.size		__nv_reservedSMEM_offset_0_alias, 0, 64
	.other		__nv_reservedSMEM_offset_0_alias,@"STO_CUDA_RESERVED_SHARED STV_DEFAULT"
__nv_reservedSMEM_offset_0_alias:
	.zero		0
	.zero		64


//--------------------- .nv.constant0._Z14multiplicacionPf --------------------------
	.section	.nv.constant0._Z14multiplicacionPf,"a",@progbits
	.sectionflags	@""
	.align	4
.nv.constant0._Z14multiplicacionPf:
	.zero		904


//--------------------- SYMBOLS --------------------------

	.type		.nv.reservedSmem.offset0,@object
	.size		.nv.reservedSmem.offset0,0x4
